//
// Generated by NVIDIA NVVM Compiler
//
// Compiler Build ID: CL-36424714
// Cuda compilation tools, release 13.0, V13.0.88
// Based on NVVM 20.0.0
//

.version 9.0
.target sm_100
.address_size 64

	// .globl	_Z9block_divv

.visible .entry _Z9block_divv()
{
	.reg .pred 	%p<2>;
	.reg .b32 	%r<2>;

	mov.u32 	%r1, %tid.x;
	setp.gt.u32 	%p1, %r1, 127;
	@%p1 bra 	$L__BB0_2;
	bar.sync 	0;
$L__BB0_2:
	ret;

}


// ===== COMPILED SASS (sm_100) =====

	.target	sm_100

	.elftype	@"ET_EXEC"


//--------------------- .note.nv.tkinfo           --------------------------
	.section	.note.nv.tkinfo,"",@"SHT_NOTE"
	.sectionflags	@"SHF_NOTE_NV_TKINFO"
	.tkinfo
        /*0018*/ 	.word	0x00000002
        /*0030*/ 	.string	""
        /*0030*/ 	.string	"ptxas"
        /*0030*/ 	.string	"Cuda compilation tools, release 13.0, V13.0.88"
        /*0030*/ 	.string	"Build cuda_13.0.r13.0/compiler.36424714_0"
        /*0030*/ 	.string	"-arch sm_100 -m 64 "



//--------------------- .note.nv.cuinfo           --------------------------
	.section	.note.nv.cuinfo,"",@"SHT_NOTE"
	.sectionflags	@"SHF_NOTE_NV_CUINFO"
        /*0018*/ 	.short	0x0002
        /*001a*/ 	.short	0x0064
        /*001c*/ 	.short	0x0082
	.zero		2


//--------------------- .nv.info                  --------------------------
	.section	.nv.info,"",@"SHT_CUDA_INFO"
	.align	4


	//----- nvinfo : EIATTR_REGCOUNT
	.align		4
        /*0000*/ 	.byte	0x04, 0x2f
        /*0002*/ 	.short	(.L_1 - .L_0)
	.align		4
.L_0:
        /*0004*/ 	.word	index@(_Z9block_divv)
        /*0008*/ 	.word	0x00000004


	//----- nvinfo : EIATTR_FRAME_SIZE
	.align		4
.L_1:
        /*000c*/ 	.byte	0x04, 0x11
        /*000e*/ 	.short	(.L_3 - .L_2)
	.align		4
.L_2:
        /*0010*/ 	.word	index@(_Z9block_divv)
        /*0014*/ 	.word	0x00000000


	//----- nvinfo : EIATTR_MIN_STACK_SIZE
	.align		4
.L_3:
        /*0018*/ 	.byte	0x04, 0x12
        /*001a*/ 	.short	(.L_5 - .L_4)
	.align		4
.L_4:
        /*001c*/ 	.word	index@(_Z9block_divv)
        /*0020*/ 	.word	0x00000000
.L_5:


//--------------------- .nv.compat                --------------------------
	.section	.nv.compat,"",@"SHT_CUDA_COMPAT_INFO"
	.align	4
        /*0000*/ 	.byte	0x02, 0x09, 0x00, 0x00, 0x02, 0x02, 0x01, 0x00, 0x02, 0x05, 0x05, 0x00, 0x03, 0x07, 0x01, 0x01
        /*0010*/ 	.byte	0x02, 0x03, 0x00, 0x00, 0x02, 0x06, 0x01, 0x00, 0x04, 0x0b, 0x08, 0x00, 0x09, 0x00, 0x00, 0x00
        /*0020*/ 	.byte	0x00, 0x00, 0x00, 0x00


//--------------------- .nv.info._Z9block_divv    --------------------------
	.section	.nv.info._Z9block_divv,"",@"SHT_CUDA_INFO"
	.sectionflags	@""
	.align	4


	//----- nvinfo : EIATTR_CUDA_API_VERSION
	.align		4
        /*0000*/ 	.byte	0x04, 0x37
        /*0002*/ 	.short	(.L_7 - .L_6)
.L_6:
        /*0004*/ 	.word	0x00000082


	//----- nvinfo : EIATTR_SPARSE_MMA_MASK
	.align		4
.L_7:
        /*0008*/ 	.byte	0x03, 0x50
        /*000a*/ 	.short	0x0000


	//----- nvinfo : EIATTR_MAXREG_COUNT
	.align		4
        /*000c*/ 	.byte	0x03, 0x1b
        /*000e*/ 	.short	0x00ff


	//----- nvinfo : EIATTR_NUM_BARRIERS
	.align		4
        /*0010*/ 	.byte	0x02, 0x4c
        /*0012*/ 	.byte	0x01
	.zero		1


	//----- nvinfo : EIATTR_MERCURY_ISA_VERSION
	.align		4
        /*0014*/ 	.byte	0x03, 0x5f
        /*0016*/ 	.short	0x0101


	//----- nvinfo : EIATTR_VRC_CTA_INIT_COUNT
	.align		4
        /*0018*/ 	.byte	0x02, 0x4a
	.zero		1
	.zero		1


	//----- nvinfo : EIATTR_EXIT_INSTR_OFFSETS
	.align		4
        /*001c*/ 	.byte	0x04, 0x1c
        /*001e*/ 	.short	(.L_9 - .L_8)


	//   ....[0]....
.L_8:
        /*0020*/ 	.word	0x00000030


	//   ....[1]....
        /*0024*/ 	.word	0x00000050


	//----- nvinfo : EIATTR_SW_WAR
	.align		4
.L_9:
        /*0028*/ 	.byte	0x04, 0x36
        /*002a*/ 	.short	(.L_11 - .L_10)
.L_10:
        /*002c*/ 	.word	0x00000008
.L_11:


//--------------------- .nv.callgraph             --------------------------
	.section	.nv.callgraph,"",@"SHT_CUDA_CALLGRAPH"
	.align	4
	.sectionentsize	8
	.align		4
        /*0000*/ 	.word	0x00000000
	.align		4
        /*0004*/ 	.word	0xffffffff
	.align		4
        /*0008*/ 	.word	0x00000000
	.align		4
        /*000c*/ 	.word	0xfffffffe
	.align		4
        /*0010*/ 	.word	0x00000000
	.align		4
        /*0014*/ 	.word	0xfffffffd
	.align		4
        /*0018*/ 	.word	0x00000000
	.align		4
        /*001c*/ 	.word	0xfffffffc


//--------------------- .text._Z9block_divv       --------------------------
	.section	.text._Z9block_divv,"ax",@progbits
	.align	128
        .global         _Z9block_divv
        .type           _Z9block_divv,@function
        .size           _Z9block_divv,(.L_x_1 - _Z9block_divv)
        .other          _Z9block_divv,@"STO_CUDA_ENTRY STV_DEFAULT"
_Z9block_divv:
.text._Z9block_divv:
[----:B------:R-:W-:Y:S01]  /*0000*/  LDC R1, c[0x0][0x37c] ;  /* 0x0000df00ff017b82 */ /* 0x000fe20000000800 */
[----:B------:R-:W0:Y:S02]  /*0010*/  S2R R0, SR_TID.X ;  /* 0x0000000000007919 */ /* 0x000e240000002100 */
[----:B0-----:R-:W-:-:S13]  /*0020*/  ISETP.GT.U32.AND P0, PT, R0, 0x7f, PT ;  /* 0x0000007f0000780c */ /* 0x001fda0003f04070 */
[----:B------:R-:W-:Y:S05]  /*0030*/  @P0 EXIT ;  /* 0x000000000000094d */ /* 0x000fea0003800000 */
[----:B------:R-:W-:Y:S06]  /*0040*/  BAR.SYNC.DEFER_BLOCKING 0x0 ;  /* 0x0000000000007b1d */ /* 0x000fec0000010000 */
[----:B------:R-:W-:Y:S05]  /*0050*/  EXIT ;  /* 0x000000000000794d */ /* 0x000fea0003800000 */
.L_x_0:
[----:B------:R-:W-:-:S00]  /*0060*/  BRA `(.L_x_0) ;  /* 0xfffffffc00fc7947 */ /* 0x000fc0000383ffff */
[----:B------:R-:W-:-:S00]  /*0070*/  NOP ;  /* 0x0000000000007918 */ /* 0x000fc00000000000 */
        /* <DEDUP_REMOVED lines=8> */
.L_x_1:


//--------------------- .nv.shared.reserved.0     --------------------------
	.section	.nv.shared.reserved.0,"aw",@nobits
	.weak		__nv_reservedSMEM_offset_0_alias
	.size		__nv_reservedSMEM_offset_0_alias, 0, 64
	.other		__nv_reservedSMEM_offset_0_alias,@"STO_CUDA_RESERVED_SHARED STV_DEFAULT"
__nv_reservedSMEM_offset_0_alias:
	.zero		0
	.zero		64


//--------------------- .nv.constant0._Z9block_divv --------------------------
	.section	.nv.constant0._Z9block_divv,"a",@progbits
	.sectionflags	@""
	.align	4
.nv.constant0._Z9block_divv:
	.zero		896


//--------------------- SYMBOLS --------------------------

	.type		.nv.reservedSmem.offset0,@object
	.size		.nv.reservedSmem.offset0,0x4
